//
// Generated by NVIDIA NVVM Compiler
//
// Compiler Build ID: CL-36424714
// Cuda compilation tools, release 13.0, V13.0.88
// Based on NVVM 20.0.0
//

.version 9.0
.target sm_100
.address_size 64

	// .globl	_Z21gpu_vector_add_kernelPKfS0_Pfi
.extern .shared .align 16 .b8 sdata[];

.visible .entry _Z21gpu_vector_add_kernelPKfS0_Pfi(
	.param .u64 .ptr .align 1 _Z21gpu_vector_add_kernelPKfS0_Pfi_param_0,
	.param .u64 .ptr .align 1 _Z21gpu_vector_add_kernelPKfS0_Pfi_param_1,
	.param .u64 .ptr .align 1 _Z21gpu_vector_add_kernelPKfS0_Pfi_param_2,
	.param .u32 _Z21gpu_vector_add_kernelPKfS0_Pfi_param_3
)
{
	.reg .pred 	%p<7>;
	.reg .b32 	%r<31>;
	.reg .b32 	%f<16>;
	.reg .b64 	%rd<25>;

	ld.param.u64 	%rd4, [_Z21gpu_vector_add_kernelPKfS0_Pfi_param_0];
	ld.param.u64 	%rd5, [_Z21gpu_vector_add_kernelPKfS0_Pfi_param_1];
	ld.param.u64 	%rd6, [_Z21gpu_vector_add_kernelPKfS0_Pfi_param_2];
	ld.param.u32 	%r12, [_Z21gpu_vector_add_kernelPKfS0_Pfi_param_3];
	cvta.to.global.u64 	%rd1, %rd6;
	cvta.to.global.u64 	%rd2, %rd5;
	cvta.to.global.u64 	%rd3, %rd4;
	mov.u32 	%r13, %ctaid.x;
	mov.u32 	%r14, %ntid.x;
	mov.u32 	%r15, %tid.x;
	mad.lo.s32 	%r29, %r13, %r14, %r15;
	mov.u32 	%r16, %nctaid.x;
	mul.lo.s32 	%r2, %r14, %r16;
	setp.ge.s32 	%p1, %r29, %r12;
	@%p1 bra 	$L__BB0_7;
	add.s32 	%r17, %r29, %r2;
	max.s32 	%r18, %r12, %r17;
	setp.lt.s32 	%p2, %r17, %r12;
	selp.u32 	%r19, 1, 0, %p2;
	add.s32 	%r20, %r17, %r19;
	sub.s32 	%r21, %r18, %r20;
	div.u32 	%r22, %r21, %r2;
	add.s32 	%r3, %r22, %r19;
	and.b32  	%r23, %r3, 3;
	setp.eq.s32 	%p3, %r23, 3;
	@%p3 bra 	$L__BB0_4;
	add.s32 	%r24, %r3, 1;
	and.b32  	%r25, %r24, 3;
	neg.s32 	%r27, %r25;
$L__BB0_3:
	.pragma "nounroll";
	mul.wide.s32 	%rd7, %r29, 4;
	add.s64 	%rd8, %rd1, %rd7;
	add.s64 	%rd9, %rd2, %rd7;
	add.s64 	%rd10, %rd3, %rd7;
	ld.global.nc.f32 	%f1, [%rd10];
	ld.global.nc.f32 	%f2, [%rd9];
	add.f32 	%f3, %f1, %f2;
	st.global.f32 	[%rd8], %f3;
	add.s32 	%r29, %r29, %r2;
	add.s32 	%r27, %r27, 1;
	setp.ne.s32 	%p4, %r27, 0;
	@%p4 bra 	$L__BB0_3;
$L__BB0_4:
	setp.lt.u32 	%p5, %r3, 3;
	@%p5 bra 	$L__BB0_7;
	mul.wide.s32 	%rd15, %r2, 4;
	shl.b32 	%r26, %r2, 2;
$L__BB0_6:
	mul.wide.s32 	%rd11, %r29, 4;
	add.s64 	%rd12, %rd3, %rd11;
	ld.global.nc.f32 	%f4, [%rd12];
	add.s64 	%rd13, %rd2, %rd11;
	ld.global.nc.f32 	%f5, [%rd13];
	add.f32 	%f6, %f4, %f5;
	add.s64 	%rd14, %rd1, %rd11;
	st.global.f32 	[%rd14], %f6;
	add.s64 	%rd16, %rd12, %rd15;
	ld.global.nc.f32 	%f7, [%rd16];
	add.s64 	%rd17, %rd13, %rd15;
	ld.global.nc.f32 	%f8, [%rd17];
	add.f32 	%f9, %f7, %f8;
	add.s64 	%rd18, %rd14, %rd15;
	st.global.f32 	[%rd18], %f9;
	add.s64 	%rd19, %rd16, %rd15;
	ld.global.nc.f32 	%f10, [%rd19];
	add.s64 	%rd20, %rd17, %rd15;
	ld.global.nc.f32 	%f11, [%rd20];
	add.f32 	%f12, %f10, %f11;
	add.s64 	%rd21, %rd18, %rd15;
	st.global.f32 	[%rd21], %f12;
	add.s64 	%rd22, %rd19, %rd15;
	ld.global.nc.f32 	%f13, [%rd22];
	add.s64 	%rd23, %rd20, %rd15;
	ld.global.nc.f32 	%f14, [%rd23];
	add.f32 	%f15, %f13, %f14;
	add.s64 	%rd24, %rd21, %rd15;
	st.global.f32 	[%rd24], %f15;
	add.s32 	%r29, %r26, %r29;
	setp.lt.s32 	%p6, %r29, %r12;
	@%p6 bra 	$L__BB0_6;
$L__BB0_7:
	ret;

}
	// .globl	_Z21kernel_scale_and_biasPKfPfffi
.visible .entry _Z21kernel_scale_and_biasPKfPfffi(
	.param .u64 .ptr .align 1 _Z21kernel_scale_and_biasPKfPfffi_param_0,
	.param .u64 .ptr .align 1 _Z21kernel_scale_and_biasPKfPfffi_param_1,
	.param .f32 _Z21kernel_scale_and_biasPKfPfffi_param_2,
	.param .f32 _Z21kernel_scale_and_biasPKfPfffi_param_3,
	.param .u32 _Z21kernel_scale_and_biasPKfPfffi_param_4
)
{
	.reg .pred 	%p<2>;
	.reg .b32 	%r<6>;
	.reg .b32 	%f<5>;
	.reg .b64 	%rd<8>;

	ld.param.u64 	%rd1, [_Z21kernel_scale_and_biasPKfPfffi_param_0];
	ld.param.u64 	%rd2, [_Z21kernel_scale_and_biasPKfPfffi_param_1];
	ld.param.f32 	%f1, [_Z21kernel_scale_and_biasPKfPfffi_param_2];
	ld.param.f32 	%f2, [_Z21kernel_scale_and_biasPKfPfffi_param_3];
	ld.param.u32 	%r2, [_Z21kernel_scale_and_biasPKfPfffi_param_4];
	mov.u32 	%r3, %ctaid.x;
	mov.u32 	%r4, %ntid.x;
	mov.u32 	%r5, %tid.x;
	mad.lo.s32 	%r1, %r3, %r4, %r5;
	setp.ge.s32 	%p1, %r1, %r2;
	@%p1 bra 	$L__BB1_2;
	cvta.to.global.u64 	%rd3, %rd1;
	cvta.to.global.u64 	%rd4, %rd2;
	mul.wide.s32 	%rd5, %r1, 4;
	add.s64 	%rd6, %rd3, %rd5;
	ld.global.nc.f32 	%f3, [%rd6];
	fma.rn.f32 	%f4, %f1, %f3, %f2;
	add.s64 	%rd7, %rd4, %rd5;
	st.global.f32 	[%rd7], %f4;
$L__BB1_2:
	ret;

}
	// .globl	_Z23block_reduce_sum_kernelPKfPfi
.visible .entry _Z23block_reduce_sum_kernelPKfPfi(
	.param .u64 .ptr .align 1 _Z23block_reduce_sum_kernelPKfPfi_param_0,
	.param .u64 .ptr .align 1 _Z23block_reduce_sum_kernelPKfPfi_param_1,
	.param .u32 _Z23block_reduce_sum_kernelPKfPfi_param_2
)
{
	.reg .pred 	%p<7>;
	.reg .b32 	%r<17>;
	.reg .b32 	%f<14>;
	.reg .b64 	%rd<11>;

	ld.param.u64 	%rd3, [_Z23block_reduce_sum_kernelPKfPfi_param_0];
	ld.param.u64 	%rd2, [_Z23block_reduce_sum_kernelPKfPfi_param_1];
	ld.param.u32 	%r9, [_Z23block_reduce_sum_kernelPKfPfi_param_2];
	cvta.to.global.u64 	%rd1, %rd3;
	mov.u32 	%r1, %tid.x;
	mov.u32 	%r2, %ctaid.x;
	mov.u32 	%r16, %ntid.x;
	mul.lo.s32 	%r10, %r16, %r2;
	shl.b32 	%r11, %r10, 1;
	add.s32 	%r4, %r11, %r1;
	setp.ge.s32 	%p1, %r4, %r9;
	mov.f32 	%f13, 0f00000000;
	@%p1 bra 	$L__BB2_2;
	mul.wide.s32 	%rd4, %r4, 4;
	add.s64 	%rd5, %rd1, %rd4;
	ld.global.nc.f32 	%f6, [%rd5];
	add.f32 	%f13, %f6, 0f00000000;
$L__BB2_2:
	add.s32 	%r5, %r4, %r16;
	setp.ge.u32 	%p2, %r5, %r9;
	@%p2 bra 	$L__BB2_4;
	mul.wide.u32 	%rd6, %r5, 4;
	add.s64 	%rd7, %rd1, %rd6;
	ld.global.nc.f32 	%f7, [%rd7];
	add.f32 	%f13, %f13, %f7;
$L__BB2_4:
	shl.b32 	%r12, %r1, 2;
	mov.u32 	%r13, sdata;
	add.s32 	%r6, %r13, %r12;
	st.shared.f32 	[%r6], %f13;
	bar.sync 	0;
	setp.lt.u32 	%p3, %r16, 2;
	@%p3 bra 	$L__BB2_8;
$L__BB2_5:
	shr.u32 	%r8, %r16, 1;
	setp.ge.u32 	%p4, %r1, %r8;
	@%p4 bra 	$L__BB2_7;
	shl.b32 	%r14, %r8, 2;
	add.s32 	%r15, %r6, %r14;
	ld.shared.f32 	%f8, [%r15];
	ld.shared.f32 	%f9, [%r6];
	add.f32 	%f10, %f8, %f9;
	st.shared.f32 	[%r6], %f10;
$L__BB2_7:
	bar.sync 	0;
	setp.gt.u32 	%p5, %r16, 3;
	mov.u32 	%r16, %r8;
	@%p5 bra 	$L__BB2_5;
$L__BB2_8:
	setp.ne.s32 	%p6, %r1, 0;
	@%p6 bra 	$L__BB2_10;
	ld.shared.f32 	%f11, [sdata];
	cvta.to.global.u64 	%rd8, %rd2;
	mul.wide.u32 	%rd9, %r2, 4;
	add.s64 	%rd10, %rd8, %rd9;
	st.global.f32 	[%rd10], %f11;
$L__BB2_10:
	ret;

}


// ===== COMPILED SASS (sm_100) =====

	.target	sm_100

	.elftype	@"ET_EXEC"


//--------------------- .note.nv.tkinfo           --------------------------
	.section	.note.nv.tkinfo,"",@"SHT_NOTE"
	.sectionflags	@"SHF_NOTE_NV_TKINFO"
	.tkinfo
        /*0018*/ 	.word	0x00000002
        /*0030*/ 	.string	""
        /*0030*/ 	.string	"ptxas"
        /*0030*/ 	.string	"Cuda compilation tools, release 13.0, V13.0.88"
        /*0030*/ 	.string	"Build cuda_13.0.r13.0/compiler.36424714_0"
        /*0030*/ 	.string	"-arch sm_100 -m 64 "



//--------------------- .note.nv.cuinfo           --------------------------
	.section	.note.nv.cuinfo,"",@"SHT_NOTE"
	.sectionflags	@"SHF_NOTE_NV_CUINFO"
        /*0018*/ 	.short	0x0002
        /*001a*/ 	.short	0x0064
        /*001c*/ 	.short	0x0082
	.zero		2


//--------------------- .nv.info                  --------------------------
	.section	.nv.info,"",@"SHT_CUDA_INFO"
	.align	4


	//----- nvinfo : EIATTR_REGCOUNT
	.align		4
        /*0000*/ 	.byte	0x04, 0x2f
        /*0002*/ 	.short	(.L_1 - .L_0)
	.align		4
.L_0:
        /*0004*/ 	.word	index@(_Z21gpu_vector_add_kernelPKfS0_Pfi)
        /*0008*/ 	.word	0x0000001c


	//----- nvinfo : EIATTR_FRAME_SIZE
	.align		4
.L_1:
        /*000c*/ 	.byte	0x04, 0x11
        /*000e*/ 	.short	(.L_3 - .L_2)
	.align		4
.L_2:
        /*0010*/ 	.word	index@(_Z21gpu_vector_add_kernelPKfS0_Pfi)
        /*0014*/ 	.word	0x00000000


	//----- nvinfo : EIATTR_REGCOUNT
	.align		4
.L_3:
        /*0018*/ 	.byte	0x04, 0x2f
        /*001a*/ 	.short	(.L_5 - .L_4)
	.align		4
.L_4:
        /*001c*/ 	.word	index@(_Z21kernel_scale_and_biasPKfPfffi)
        /*0020*/ 	.word	0x0000000c


	//----- nvinfo : EIATTR_FRAME_SIZE
	.align		4
.L_5:
        /*0024*/ 	.byte	0x04, 0x11
        /*0026*/ 	.short	(.L_7 - .L_6)
	.align		4
.L_6:
        /*0028*/ 	.word	index@(_Z21kernel_scale_and_biasPKfPfffi)
        /*002c*/ 	.word	0x00000000


	//----- nvinfo : EIATTR_REGCOUNT
	.align		4
.L_7:
        /*0030*/ 	.byte	0x04, 0x2f
        /*0032*/ 	.short	(.L_9 - .L_8)
	.align		4
.L_8:
        /*0034*/ 	.word	index@(_Z23block_reduce_sum_kernelPKfPfi)
        /*0038*/ 	.word	0x00000010


	//----- nvinfo : EIATTR_FRAME_SIZE
	.align		4
.L_9:
        /*003c*/ 	.byte	0x04, 0x11
        /*003e*/ 	.short	(.L_11 - .L_10)
	.align		4
.L_10:
        /*0040*/ 	.word	index@(_Z23block_reduce_sum_kernelPKfPfi)
        /*0044*/ 	.word	0x00000000


	//----- nvinfo : EIATTR_MIN_STACK_SIZE
	.align		4
.L_11:
        /*0048*/ 	.byte	0x04, 0x12
        /*004a*/ 	.short	(.L_13 - .L_12)
	.align		4
.L_12:
        /*004c*/ 	.word	index@(_Z23block_reduce_sum_kernelPKfPfi)
        /*0050*/ 	.word	0x00000000


	//----- nvinfo : EIATTR_MIN_STACK_SIZE
	.align		4
.L_13:
        /*0054*/ 	.byte	0x04, 0x12
        /*0056*/ 	.short	(.L_15 - .L_14)
	.align		4
.L_14:
        /*0058*/ 	.word	index@(_Z21kernel_scale_and_biasPKfPfffi)
        /*005c*/ 	.word	0x00000000


	//----- nvinfo : EIATTR_MIN_STACK_SIZE
	.align		4
.L_15:
        /*0060*/ 	.byte	0x04, 0x12
        /*0062*/ 	.short	(.L_17 - .L_16)
	.align		4
.L_16:
        /*0064*/ 	.word	index@(_Z21gpu_vector_add_kernelPKfS0_Pfi)
        /*0068*/ 	.word	0x00000000
.L_17:


//--------------------- .nv.compat                --------------------------
	.section	.nv.compat,"",@"SHT_CUDA_COMPAT_INFO"
	.align	4
        /*0000*/ 	.byte	0x02, 0x09, 0x00, 0x00, 0x02, 0x02, 0x01, 0x00, 0x02, 0x05, 0x05, 0x00, 0x03, 0x07, 0x01, 0x01
        /*0010*/ 	.byte	0x02, 0x03, 0x00, 0x00, 0x02, 0x06, 0x01, 0x00, 0x04, 0x0b, 0x08, 0x00, 0x09, 0x00, 0x00, 0x00
        /*0020*/ 	.byte	0x00, 0x00, 0x00, 0x00


//--------------------- .nv.info._Z23block_reduce_sum_kernelPKfPfi --------------------------
	.section	.nv.info._Z23block_reduce_sum_kernelPKfPfi,"",@"SHT_CUDA_INFO"
	.sectionflags	@""
	.align	4


	//----- nvinfo : EIATTR_CUDA_API_VERSION
	.align		4
        /*0000*/ 	.byte	0x04, 0x37
        /*0002*/ 	.short	(.L_19 - .L_18)
.L_18:
        /*0004*/ 	.word	0x00000082


	//----- nvinfo : EIATTR_KPARAM_INFO
	.align		4
.L_19:
        /*0008*/ 	.byte	0x04, 0x17
        /*000a*/ 	.short	(.L_21 - .L_20)
.L_20:
        /*000c*/ 	.word	0x00000000
        /*0010*/ 	.short	0x0002
        /*0012*/ 	.short	0x0010
        /*0014*/ 	.byte	0x00, 0xf0, 0x11, 0x00


	//----- nvinfo : EIATTR_KPARAM_INFO
	.align		4
.L_21:
        /*0018*/ 	.byte	0x04, 0x17
        /*001a*/ 	.short	(.L_23 - .L_22)
.L_22:
        /*001c*/ 	.word	0x00000000
        /*0020*/ 	.short	0x0001
        /*0022*/ 	.short	0x0008
        /*0024*/ 	.byte	0x00, 0xf5, 0x21, 0x00


	//----- nvinfo : EIATTR_KPARAM_INFO
	.align		4
.L_23:
        /*0028*/ 	.byte	0x04, 0x17
        /*002a*/ 	.short	(.L_25 - .L_24)
.L_24:
        /*002c*/ 	.word	0x00000000
        /*0030*/ 	.short	0x0000
        /*0032*/ 	.short	0x0000
        /*0034*/ 	.byte	0x00, 0xf5, 0x21, 0x00


	//----- nvinfo : EIATTR_SPARSE_MMA_MASK
	.align		4
.L_25:
        /*0038*/ 	.byte	0x03, 0x50
        /*003a*/ 	.short	0x0000


	//----- nvinfo : EIATTR_MAXREG_COUNT
	.align		4
        /*003c*/ 	.byte	0x03, 0x1b
        /*003e*/ 	.short	0x00ff


	//----- nvinfo : EIATTR_NUM_BARRIERS
	.align		4
        /*0040*/ 	.byte	0x02, 0x4c
        /*0042*/ 	.byte	0x01
	.zero		1


	//----- nvinfo : EIATTR_MERCURY_ISA_VERSION
	.align		4
        /*0044*/ 	.byte	0x03, 0x5f
        /*0046*/ 	.short	0x0101


	//----- nvinfo : EIATTR_VRC_CTA_INIT_COUNT
	.align		4
        /*0048*/ 	.byte	0x02, 0x4a
	.zero		1
	.zero		1


	//----- nvinfo : EIATTR_EXIT_INSTR_OFFSETS
	.align		4
        /*004c*/ 	.byte	0x04, 0x1c
        /*004e*/ 	.short	(.L_27 - .L_26)


	//   ....[0]....
.L_26:
        /*0050*/ 	.word	0x00000290


	//   ....[1]....
        /*0054*/ 	.word	0x00000310


	//----- nvinfo : EIATTR_CBANK_PARAM_SIZE
	.align		4
.L_27:
        /*0058*/ 	.byte	0x03, 0x19
        /*005a*/ 	.short	0x0014


	//----- nvinfo : EIATTR_PARAM_CBANK
	.align		4
        /*005c*/ 	.byte	0x04, 0x0a
        /*005e*/ 	.short	(.L_29 - .L_28)
	.align		4
.L_28:
        /*0060*/ 	.word	index@(.nv.constant0._Z23block_reduce_sum_kernelPKfPfi)
        /*0064*/ 	.short	0x0380
        /*0066*/ 	.short	0x0014


	//----- nvinfo : EIATTR_SW_WAR
	.align		4
.L_29:
        /*0068*/ 	.byte	0x04, 0x36
        /*006a*/ 	.short	(.L_31 - .L_30)
.L_30:
        /*006c*/ 	.word	0x00000008
.L_31:


//--------------------- .nv.info._Z21kernel_scale_and_biasPKfPfffi --------------------------
	.section	.nv.info._Z21kernel_scale_and_biasPKfPfffi,"",@"SHT_CUDA_INFO"
	.sectionflags	@""
	.align	4


	//----- nvinfo : EIATTR_CUDA_API_VERSION
	.align		4
        /*0000*/ 	.byte	0x04, 0x37
        /*0002*/ 	.short	(.L_33 - .L_32)
.L_32:
        /*0004*/ 	.word	0x00000082


	//----- nvinfo : EIATTR_KPARAM_INFO
	.align		4
.L_33:
        /*0008*/ 	.byte	0x04, 0x17
        /*000a*/ 	.short	(.L_35 - .L_34)
.L_34:
        /*000c*/ 	.word	0x00000000
        /*0010*/ 	.short	0x0004
        /*0012*/ 	.short	0x0018
        /*0014*/ 	.byte	0x00, 0xf0, 0x11, 0x00


	//----- nvinfo : EIATTR_KPARAM_INFO
	.align		4
.L_35:
        /*0018*/ 	.byte	0x04, 0x17
        /*001a*/ 	.short	(.L_37 - .L_36)
.L_36:
        /*001c*/ 	.word	0x00000000
        /*0020*/ 	.short	0x0003
        /*0022*/ 	.short	0x0014
        /*0024*/ 	.byte	0x00, 0xf0, 0x11, 0x00


	//----- nvinfo : EIATTR_KPARAM_INFO
	.align		4
.L_37:
        /*0028*/ 	.byte	0x04, 0x17
        /*002a*/ 	.short	(.L_39 - .L_38)
.L_38:
        /*002c*/ 	.word	0x00000000
        /*0030*/ 	.short	0x0002
        /*0032*/ 	.short	0x0010
        /*0034*/ 	.byte	0x00, 0xf0, 0x11, 0x00


	//----- nvinfo : EIATTR_KPARAM_INFO
	.align		4
.L_39:
        /*0038*/ 	.byte	0x04, 0x17
        /*003a*/ 	.short	(.L_41 - .L_40)
.L_40:
        /*003c*/ 	.word	0x00000000
        /*0040*/ 	.short	0x0001
        /*0042*/ 	.short	0x0008
        /*0044*/ 	.byte	0x00, 0xf5, 0x21, 0x00


	//----- nvinfo : EIATTR_KPARAM_INFO
	.align		4
.L_41:
        /*0048*/ 	.byte	0x04, 0x17
        /*004a*/ 	.short	(.L_43 - .L_42)
.L_42:
        /*004c*/ 	.word	0x00000000
        /*0050*/ 	.short	0x0000
        /*0052*/ 	.short	0x0000
        /*0054*/ 	.byte	0x00, 0xf5, 0x21, 0x00


	//----- nvinfo : EIATTR_SPARSE_MMA_MASK
	.align		4
.L_43:
        /*0058*/ 	.byte	0x03, 0x50
        /*005a*/ 	.short	0x0000


	//----- nvinfo : EIATTR_MAXREG_COUNT
	.align		4
        /*005c*/ 	.byte	0x03, 0x1b
        /*005e*/ 	.short	0x00ff


	//----- nvinfo : EIATTR_MERCURY_ISA_VERSION
	.align		4
        /*0060*/ 	.byte	0x03, 0x5f
        /*0062*/ 	.short	0x0101


	//----- nvinfo : EIATTR_VRC_CTA_INIT_COUNT
	.align		4
        /*0064*/ 	.byte	0x02, 0x4a
	.zero		1
	.zero		1


	//----- nvinfo : EIATTR_EXIT_INSTR_OFFSETS
	.align		4
        /*0068*/ 	.byte	0x04, 0x1c
        /*006a*/ 	.short	(.L_45 - .L_44)


	//   ....[0]....
.L_44:
        /*006c*/ 	.word	0x00000070


	//   ....[1]....
        /*0070*/ 	.word	0x00000110


	//----- nvinfo : EIATTR_CBANK_PARAM_SIZE
	.align		4
.L_45:
        /*0074*/ 	.byte	0x03, 0x19
        /*0076*/ 	.short	0x001c


	//----- nvinfo : EIATTR_PARAM_CBANK
	.align		4
        /*0078*/ 	.byte	0x04, 0x0a
        /*007a*/ 	.short	(.L_47 - .L_46)
	.align		4
.L_46:
        /*007c*/ 	.word	index@(.nv.constant0._Z21kernel_scale_and_biasPKfPfffi)
        /*0080*/ 	.short	0x0380
        /*0082*/ 	.short	0x001c


	//----- nvinfo : EIATTR_SW_WAR
	.align		4
.L_47:
        /*0084*/ 	.byte	0x04, 0x36
        /*0086*/ 	.short	(.L_49 - .L_48)
.L_48:
        /*0088*/ 	.word	0x00000008
.L_49:


//--------------------- .nv.info._Z21gpu_vector_add_kernelPKfS0_Pfi --------------------------
	.section	.nv.info._Z21gpu_vector_add_kernelPKfS0_Pfi,"",@"SHT_CUDA_INFO"
	.sectionflags	@""
	.align	4


	//----- nvinfo : EIATTR_CUDA_API_VERSION
	.align		4
        /*0000*/ 	.byte	0x04, 0x37
        /*0002*/ 	.short	(.L_51 - .L_50)
.L_50:
        /*0004*/ 	.word	0x00000082


	//----- nvinfo : EIATTR_KPARAM_INFO
	.align		4
.L_51:
        /*0008*/ 	.byte	0x04, 0x17
        /*000a*/ 	.short	(.L_53 - .L_52)
.L_52:
        /*000c*/ 	.word	0x00000000
        /*0010*/ 	.short	0x0003
        /*0012*/ 	.short	0x0018
        /*0014*/ 	.byte	0x00, 0xf0, 0x11, 0x00


	//----- nvinfo : EIATTR_KPARAM_INFO
	.align		4
.L_53:
        /*0018*/ 	.byte	0x04, 0x17
        /*001a*/ 	.short	(.L_55 - .L_54)
.L_54:
        /*001c*/ 	.word	0x00000000
        /*0020*/ 	.short	0x0002
        /*0022*/ 	.short	0x0010
        /*0024*/ 	.byte	0x00, 0xf5, 0x21, 0x00


	//----- nvinfo : EIATTR_KPARAM_INFO
	.align		4
.L_55:
        /*0028*/ 	.byte	0x04, 0x17
        /*002a*/ 	.short	(.L_57 - .L_56)
.L_56:
        /*002c*/ 	.word	0x00000000
        /*0030*/ 	.short	0x0001
        /*0032*/ 	.short	0x0008
        /*0034*/ 	.byte	0x00, 0xf5, 0x21, 0x00


	//----- nvinfo : EIATTR_KPARAM_INFO
	.align		4
.L_57:
        /*0038*/ 	.byte	0x04, 0x17
        /*003a*/ 	.short	(.L_59 - .L_58)
.L_58:
        /*003c*/ 	.word	0x00000000
        /*0040*/ 	.short	0x0000
        /*0042*/ 	.short	0x0000
        /*0044*/ 	.byte	0x00, 0xf5, 0x21, 0x00


	//----- nvinfo : EIATTR_SPARSE_MMA_MASK
	.align		4
.L_59:
        /*0048*/ 	.byte	0x03, 0x50
        /*004a*/ 	.short	0x0000


	//----- nvinfo : EIATTR_MAXREG_COUNT
	.align		4
        /*004c*/ 	.byte	0x03, 0x1b
        /*004e*/ 	.short	0x00ff


	//----- nvinfo : EIATTR_MERCURY_ISA_VERSION
	.align		4
        /*0050*/ 	.byte	0x03, 0x5f
        /*0052*/ 	.short	0x0101


	//----- nvinfo : EIATTR_VRC_CTA_INIT_COUNT
	.align		4
        /*0054*/ 	.byte	0x02, 0x4a
	.zero		1
	.zero		1


	//----- nvinfo : EIATTR_EXIT_INSTR_OFFSETS
	.align		4
        /*0058*/ 	.byte	0x04, 0x1c
        /*005a*/ 	.short	(.L_61 - .L_60)


	//   ....[0]....
.L_60:
        /*005c*/ 	.word	0x00000090


	//   ....[1]....
        /*0060*/ 	.word	0x000003a0


	//   ....[2]....
        /*0064*/ 	.word	0x000005d0


	//----- nvinfo : EIATTR_CRS_STACK_SIZE
	.align		4
.L_61:
        /*0068*/ 	.byte	0x04, 0x1e
        /*006a*/ 	.short	(.L_63 - .L_62)
.L_62:
        /*006c*/ 	.word	0x00000000


	//----- nvinfo : EIATTR_CBANK_PARAM_SIZE
	.align		4
.L_63:
        /*0070*/ 	.byte	0x03, 0x19
        /*0072*/ 	.short	0x001c


	//----- nvinfo : EIATTR_PARAM_CBANK
	.align		4
        /*0074*/ 	.byte	0x04, 0x0a
        /*0076*/ 	.short	(.L_65 - .L_64)
	.align		4
.L_64:
        /*0078*/ 	.word	index@(.nv.constant0._Z21gpu_vector_add_kernelPKfS0_Pfi)
        /*007c*/ 	.short	0x0380
        /*007e*/ 	.short	0x001c


	//----- nvinfo : EIATTR_SW_WAR
	.align		4
.L_65:
        /*0080*/ 	.byte	0x04, 0x36
        /*0082*/ 	.short	(.L_67 - .L_66)
.L_66:
        /*0084*/ 	.word	0x00000008
.L_67:


//--------------------- .nv.callgraph             --------------------------
	.section	.nv.callgraph,"",@"SHT_CUDA_CALLGRAPH"
	.align	4
	.sectionentsize	8
	.align		4
        /*0000*/ 	.word	0x00000000
	.align		4
        /*0004*/ 	.word	0xffffffff
	.align		4
        /*0008*/ 	.word	0x00000000
	.align		4
        /*000c*/ 	.word	0xfffffffe
	.align		4
        /*0010*/ 	.word	0x00000000
	.align		4
        /*0014*/ 	.word	0xfffffffd
	.align		4
        /*0018*/ 	.word	0x00000000
	.align		4
        /*001c*/ 	.word	0xfffffffc


//--------------------- .text._Z23block_reduce_sum_kernelPKfPfi --------------------------
	.section	.text._Z23block_reduce_sum_kernelPKfPfi,"ax",@progbits
	.align	128
        .global         _Z23block_reduce_sum_kernelPKfPfi
        .type           _Z23block_reduce_sum_kernelPKfPfi,@function
        .size           _Z23block_reduce_sum_kernelPKfPfi,(.L_x_9 - _Z23block_reduce_sum_kernelPKfPfi)
        .other          _Z23block_reduce_sum_kernelPKfPfi,@"STO_CUDA_ENTRY STV_DEFAULT"
_Z23block_reduce_sum_kernelPKfPfi:
.text._Z23block_reduce_sum_kernelPKfPfi:
[----:B------:R-:W-:Y:S01]  /*0000*/  LDC R1, c[0x0][0x37c] ;  /* 0x0000df00ff017b82 */ /* 0x000fe20000000800 */
[----:B------:R-:W0:Y:S01]  /*0010*/  S2R R11, SR_CTAID.X ;  /* 0x00000000000b7919 */ /* 0x000e220000002500 */
[----:B------:R-:W0:Y:S01]  /*0020*/  LDCU UR4, c[0x0][0x360] ;  /* 0x00006c00ff0477ac */ /* 0x000e220008000800 */
[----:B------:R-:W1:Y:S01]  /*0030*/  S2R R9, SR_TID.X ;  /* 0x0000000000097919 */ /* 0x000e620000002100 */
[----:B------:R-:W2:Y:S01]  /*0040*/  LDCU UR5, c[0x0][0x390] ;  /* 0x00007200ff0577ac */ /* 0x000ea20008000800 */
[----:B------:R-:W3:Y:S01]  /*0050*/  LDCU.64 UR6, c[0x0][0x358] ;  /* 0x00006b00ff0677ac */ /* 0x000ee20008000a00 */
[----:B0-----:R-:W-:-:S04]  /*0060*/  IMAD R0, R11, UR4, RZ ;  /* 0x000000040b007c24 */ /* 0x001fc8000f8e02ff */
[----:B-1----:R-:W-:Y:S02]  /*0070*/  IMAD R7, R0, 0x2, R9 ;  /* 0x0000000200077824 */ /* 0x002fe400078e0209 */
[----:B------:R-:W-:-:S03]  /*0080*/  IMAD.U32 R0, RZ, RZ, UR4 ;  /* 0x00000004ff007e24 */ /* 0x000fc6000f8e00ff */
[C---:B--2---:R-:W-:Y:S02]  /*0090*/  ISETP.GE.AND P0, PT, R7.reuse, UR5, PT ;  /* 0x0000000507007c0c */ /* 0x044fe4000bf06270 */
[----:B------:R-:W-:-:S04]  /*00a0*/  IADD3 R13, PT, PT, R7, R0, RZ ;  /* 0x00000000070d7210 */ /* 0x000fc80007ffe0ff */
[----:B------:R-:W-:-:S07]  /*00b0*/  ISETP.GE.U32.AND P1, PT, R13, UR5, PT ;  /* 0x000000050d007c0c */ /* 0x000fce000bf26070 */
[----:B------:R-:W0:Y:S08]  /*00c0*/  @!P0 LDC.64 R2, c[0x0][0x380] ;  /* 0x0000e000ff028b82 */ /* 0x000e300000000a00 */
[----:B------:R-:W1:Y:S01]  /*00d0*/  @!P1 LDC.64 R4, c[0x0][0x380] ;  /* 0x0000e000ff049b82 */ /* 0x000e620000000a00 */
[----:B0-----:R-:W-:-:S06]  /*00e0*/  @!P0 IMAD.WIDE R2, R7, 0x4, R2 ;  /* 0x0000000407028825 */ /* 0x001fcc00078e0202 */
[----:B---3--:R-:W2:Y:S01]  /*00f0*/  @!P0 LDG.E.CONSTANT R2, desc[UR6][R2.64] ;  /* 0x0000000602028981 */ /* 0x008ea2000c1e9900 */
[----:B-1----:R-:W-:-:S06]  /*0100*/  @!P1 IMAD.WIDE.U32 R4, R13, 0x4, R4 ;  /* 0x000000040d049825 */ /* 0x002fcc00078e0004 */
[----:B------:R-:W3:Y:S01]  /*0110*/  @!P1 LDG.E.CONSTANT R5, desc[UR6][R4.64] ;  /* 0x0000000604059981 */ /* 0x000ee2000c1e9900 */
[----:B------:R-:W0:Y:S01]  /*0120*/  S2UR UR5, SR_CgaCtaId ;  /* 0x00000000000579c3 */ /* 0x000e220000008800 */
[----:B------:R-:W-:Y:S01]  /*0130*/  IMAD.MOV.U32 R6, RZ, RZ, RZ ;  /* 0x000000ffff067224 */ /* 0x000fe200078e00ff */
[----:B------:R-:W-:Y:S02]  /*0140*/  UMOV UR4, 0x400 ;  /* 0x0000040000047882 */ /* 0x000fe40000000000 */
[----:B0-----:R-:W-:-:S06]  /*0150*/  ULEA UR4, UR5, UR4, 0x18 ;  /* 0x0000000405047291 */ /* 0x001fcc000f8ec0ff */
[----:B------:R-:W-:Y:S01]  /*0160*/  LEA R7, R9, UR4, 0x2 ;  /* 0x0000000409077c11 */ /* 0x000fe2000f8e10ff */
[----:B--2---:R-:W-:Y:S01]  /*0170*/  @!P0 FADD R6, RZ, R2 ;  /* 0x00000002ff068221 */ /* 0x004fe20000000000 */
[----:B------:R-:W-:-:S03]  /*0180*/  ISETP.GE.U32.AND P0, PT, R0, 0x2, PT ;  /* 0x000000020000780c */ /* 0x000fc60003f06070 */
[----:B---3--:R-:W-:Y:S01]  /*0190*/  @!P1 FADD R6, R6, R5 ;  /* 0x0000000506069221 */ /* 0x008fe20000000000 */
[----:B------:R-:W-:-:S04]  /*01a0*/  ISETP.NE.AND P1, PT, R9, RZ, PT ;  /* 0x000000ff0900720c */ /* 0x000fc80003f25270 */
[----:B------:R0:W-:Y:S01]  /*01b0*/  STS [R7], R6 ;  /* 0x0000000607007388 */ /* 0x0001e20000000800 */
[----:B------:R-:W-:Y:S06]  /*01c0*/  BAR.SYNC.DEFER_BLOCKING 0x0 ;  /* 0x0000000000007b1d */ /* 0x000fec0000010000 */
[----:B------:R-:W-:Y:S05]  /*01d0*/  @!P0 BRA `(.L_x_0) ;  /* 0x00000000002c8947 */ /* 0x000fea0003800000 */
.L_x_1:
[----:B0-----:R-:W-:-:S04]  /*01e0*/  SHF.R.U32.HI R6, RZ, 0x1, R0 ;  /* 0x00000001ff067819 */ /* 0x001fc80000011600 */
[----:B------:R-:W-:-:S13]  /*01f0*/  ISETP.GE.U32.AND P0, PT, R9, R6, PT ;  /* 0x000000060900720c */ /* 0x000fda0003f06070 */
[----:B------:R-:W-:Y:S01]  /*0200*/  @!P0 LEA R2, R6, R7, 0x2 ;  /* 0x0000000706028211 */ /* 0x000fe200078e10ff */
[----:B------:R-:W-:Y:S05]  /*0210*/  @!P0 LDS R3, [R7] ;  /* 0x0000000007038984 */ /* 0x000fea0000000800 */
[----:B------:R-:W0:Y:S02]  /*0220*/  @!P0 LDS R2, [R2] ;  /* 0x0000000002028984 */ /* 0x000e240000000800 */
[----:B0-----:R-:W-:-:S05]  /*0230*/  @!P0 FADD R4, R2, R3 ;  /* 0x0000000302048221 */ /* 0x001fca0000000000 */
[----:B------:R1:W-:Y:S01]  /*0240*/  @!P0 STS [R7], R4 ;  /* 0x0000000407008388 */ /* 0x0003e20000000800 */
[----:B------:R-:W-:Y:S01]  /*0250*/  BAR.SYNC.DEFER_BLOCKING 0x0 ;  /* 0x0000000000007b1d */ /* 0x000fe20000010000 */
[----:B------:R-:W-:Y:S02]  /*0260*/  ISETP.GT.U32.AND P0, PT, R0, 0x3, PT ;  /* 0x000000030000780c */ /* 0x000fe40003f04070 */
[----:B------:R-:W-:-:S11]  /*0270*/  MOV R0, R6 ;  /* 0x0000000600007202 */ /* 0x000fd60000000f00 */
[----:B-1----:R-:W-:Y:S05]  /*0280*/  @P0 BRA `(.L_x_1) ;  /* 0xfffffffc00d40947 */ /* 0x002fea000383ffff */
.L_x_0:
[----:B------:R-:W-:Y:S05]  /*0290*/  @P1 EXIT ;  /* 0x000000000000194d */ /* 0x000fea0003800000 */
[----:B------:R-:W1:Y:S01]  /*02a0*/  S2UR UR5, SR_CgaCtaId ;  /* 0x00000000000579c3 */ /* 0x000e620000008800 */
[----:B------:R-:W-:-:S07]  /*02b0*/  UMOV UR4, 0x400 ;  /* 0x0000040000047882 */ /* 0x000fce0000000000 */
[----:B------:R-:W2:Y:S01]  /*02c0*/  LDC.64 R2, c[0x0][0x388] ;  /* 0x0000e200ff027b82 */ /* 0x000ea20000000a00 */
[----:B-1----:R-:W-:Y:S01]  /*02d0*/  ULEA UR4, UR5, UR4, 0x18 ;  /* 0x0000000405047291 */ /* 0x002fe2000f8ec0ff */
[----:B--2---:R-:W-:-:S08]  /*02e0*/  IMAD.WIDE.U32 R2, R11, 0x4, R2 ;  /* 0x000000040b027825 */ /* 0x004fd000078e0002 */
[----:B------:R-:W1:Y:S04]  /*02f0*/  LDS R5, [UR4] ;  /* 0x00000004ff057984 */ /* 0x000e680008000800 */
[----:B-1----:R-:W-:Y:S01]  /*0300*/  STG.E desc[UR6][R2.64], R5 ;  /* 0x0000000502007986 */ /* 0x002fe2000c101906 */
[----:B------:R-:W-:Y:S05]  /*0310*/  EXIT ;  /* 0x000000000000794d */ /* 0x000fea0003800000 */
.L_x_2:
[----:B------:R-:W-:-:S00]  /*0320*/  BRA `(.L_x_2) ;  /* 0xfffffffc00fc7947 */ /* 0x000fc0000383ffff */
[----:B------:R-:W-:-:S00]  /*0330*/  NOP ;  /* 0x0000000000007918 */ /* 0x000fc00000000000 */
        /* <DEDUP_REMOVED lines=12> */
.L_x_9:


//--------------------- .text._Z21kernel_scale_and_biasPKfPfffi --------------------------
	.section	.text._Z21kernel_scale_and_biasPKfPfffi,"ax",@progbits
	.align	128
        .global         _Z21kernel_scale_and_biasPKfPfffi
        .type           _Z21kernel_scale_and_biasPKfPfffi,@function
        .size           _Z21kernel_scale_and_biasPKfPfffi,(.L_x_10 - _Z21kernel_scale_and_biasPKfPfffi)
        .other          _Z21kernel_scale_and_biasPKfPfffi,@"STO_CUDA_ENTRY STV_DEFAULT"
_Z21kernel_scale_and_biasPKfPfffi:
.text._Z21kernel_scale_and_biasPKfPfffi:
[----:B------:R-:W-:Y:S01]  /*0000*/  LDC R1, c[0x0][0x37c] ;  /* 0x0000df00ff017b82 */ /* 0x000fe20000000800 */
[----:B------:R-:W0:Y:S07]  /*0010*/  S2R R0, SR_TID.X ;  /* 0x0000000000007919 */ /* 0x000e2e0000002100 */
[----:B------:R-:W0:Y:S01]  /*0020*/  S2UR UR4, SR_CTAID.X ;  /* 0x00000000000479c3 */ /* 0x000e220000002500 */
[----:B------:R-:W1:Y:S07]  /*0030*/  LDCU UR5, c[0x0][0x398] ;  /* 0x00007300ff0577ac */ /* 0x000e6e0008000800 */
[----:B------:R-:W0:Y:S02]  /*0040*/  LDC R7, c[0x0][0x360] ;  /* 0x0000d800ff077b82 */ /* 0x000e240000000800 */
[----:B0-----:R-:W-:-:S05]  /*0050*/  IMAD R7, R7, UR4, R0 ;  /* 0x0000000407077c24 */ /* 0x001fca000f8e0200 */
[----:B-1----:R-:W-:-:S13]  /*0060*/  ISETP.GE.AND P0, PT, R7, UR5, PT ;  /* 0x0000000507007c0c */ /* 0x002fda000bf06270 */
[----:B------:R-:W-:Y:S05]  /*0070*/  @P0 EXIT ;  /* 0x000000000000094d */ /* 0x000fea0003800000 */
[----:B------:R-:W0:Y:S01]  /*0080*/  LDC.64 R2, c[0x0][0x380] ;  /* 0x0000e000ff027b82 */ /* 0x000e220000000a00 */
[----:B------:R-:W1:Y:S07]  /*0090*/  LDCU.64 UR4, c[0x0][0x358] ;  /* 0x00006b00ff0477ac */ /* 0x000e6e0008000a00 */
[----:B------:R-:W2:Y:S08]  /*00a0*/  LDC.64 R4, c[0x0][0x388] ;  /* 0x0000e200ff047b82 */ /* 0x000eb00000000a00 */
[----:B------:R-:W3:Y:S01]  /*00b0*/  LDC.64 R8, c[0x0][0x390] ;  /* 0x0000e400ff087b82 */ /* 0x000ee20000000a00 */
[----:B0-----:R-:W-:-:S06]  /*00c0*/  IMAD.WIDE R2, R7, 0x4, R2 ;  /* 0x0000000407027825 */ /* 0x001fcc00078e0202 */
[----:B-1----:R-:W3:Y:S01]  /*00d0*/  LDG.E.CONSTANT R2, desc[UR4][R2.64] ;  /* 0x0000000402027981 */ /* 0x002ee2000c1e9900 */
[----:B--2---:R-:W-:-:S04]  /*00e0*/  IMAD.WIDE R4, R7, 0x4, R4 ;  /* 0x0000000407047825 */ /* 0x004fc800078e0204 */
[----:B---3--:R-:W-:-:S05]  /*00f0*/  FFMA R7, R2, R8, R9 ;  /* 0x0000000802077223 */ /* 0x008fca0000000009 */
[----:B------:R-:W-:Y:S01]  /*0100*/  STG.E desc[UR4][R4.64], R7 ;  /* 0x0000000704007986 */ /* 0x000fe2000c101904 */
[----:B------:R-:W-:Y:S05]  /*0110*/  EXIT ;  /* 0x000000000000794d */ /* 0x000fea0003800000 */
.L_x_3:
        /* <DEDUP_REMOVED lines=14> */
.L_x_10:


//--------------------- .text._Z21gpu_vector_add_kernelPKfS0_Pfi --------------------------
	.section	.text._Z21gpu_vector_add_kernelPKfS0_Pfi,"ax",@progbits
	.align	128
        .global         _Z21gpu_vector_add_kernelPKfS0_Pfi
        .type           _Z21gpu_vector_add_kernelPKfS0_Pfi,@function
        .size           _Z21gpu_vector_add_kernelPKfS0_Pfi,(.L_x_11 - _Z21gpu_vector_add_kernelPKfS0_Pfi)
        .other          _Z21gpu_vector_add_kernelPKfS0_Pfi,@"STO_CUDA_ENTRY STV_DEFAULT"
_Z21gpu_vector_add_kernelPKfS0_Pfi:
.text._Z21gpu_vector_add_kernelPKfS0_Pfi:
[----:B------:R-:W-:Y:S01]  /*0000*/  LDC R1, c[0x0][0x37c] ;  /* 0x0000df00ff017b82 */ /* 0x000fe20000000800 */
[----:B------:R-:W0:Y:S07]  /*0010*/  S2R R3, SR_TID.X ;  /* 0x0000000000037919 */ /* 0x000e2e0000002100 */
[----:B------:R-:W0:Y:S01]  /*0020*/  S2UR UR4, SR_CTAID.X ;  /* 0x00000000000479c3 */ /* 0x000e220000002500 */
[----:B------:R-:W1:Y:S07]  /*0030*/  LDCU UR6, c[0x0][0x398] ;  /* 0x00007300ff0677ac */ /* 0x000e6e0008000800 */
[----:B------:R-:W0:Y:S01]  /*0040*/  LDC R0, c[0x0][0x360] ;  /* 0x0000d800ff007b82 */ /* 0x000e220000000800 */
[----:B------:R-:W2:Y:S01]  /*0050*/  LDCU UR5, c[0x0][0x370] ;  /* 0x00006e00ff0577ac */ /* 0x000ea20008000800 */
[----:B0-----:R-:W-:-:S02]  /*0060*/  IMAD R3, R0, UR4, R3 ;  /* 0x0000000400037c24 */ /* 0x001fc4000f8e0203 */
[----:B--2---:R-:W-:-:S03]  /*0070*/  IMAD R0, R0, UR5, RZ ;  /* 0x0000000500007c24 */ /* 0x004fc6000f8e02ff */
[----:B-1----:R-:W-:-:S13]  /*0080*/  ISETP.GE.AND P0, PT, R3, UR6, PT ;  /* 0x0000000603007c0c */ /* 0x002fda000bf06270 */
[----:B------:R-:W-:Y:S05]  /*0090*/  @P0 EXIT ;  /* 0x000000000000094d */ /* 0x000fea0003800000 */
[----:B------:R-:W0:Y:S01]  /*00a0*/  I2F.U32.RP R8, R0 ;  /* 0x0000000000087306 */ /* 0x000e220000209000 */
[----:B------:R-:W-:Y:S01]  /*00b0*/  IADD3 R2, PT, PT, R0, R3, RZ ;  /* 0x0000000300027210 */ /* 0x000fe20007ffe0ff */
[----:B------:R-:W1:Y:S01]  /*00c0*/  LDCU.64 UR4, c[0x0][0x358] ;  /* 0x00006b00ff0477ac */ /* 0x000e620008000a00 */
[----:B------:R-:W-:Y:S01]  /*00d0*/  IADD3 R9, PT, PT, RZ, -R0, RZ ;  /* 0x80000000ff097210 */ /* 0x000fe20007ffe0ff */
[----:B------:R-:W-:Y:S01]  /*00e0*/  BSSY.RECONVERGENT B0, `(.L_x_4) ;  /* 0x000002b000007945 */ /* 0x000fe20003800200 */
[C---:B------:R-:W-:Y:S02]  /*00f0*/  ISETP.GE.AND P0, PT, R2.reuse, UR6, PT ;  /* 0x0000000602007c0c */ /* 0x040fe4000bf06270 */
[----:B------:R-:W-:Y:S02]  /*0100*/  VIMNMX R7, PT, PT, R2, UR6, !PT ;  /* 0x0000000602077c48 */ /* 0x000fe4000ffe0100 */
[----:B------:R-:W-:Y:S02]  /*0110*/  SEL R6, RZ, 0x1, P0 ;  /* 0x00000001ff067807 */ /* 0x000fe40000000000 */
[----:B------:R-:W-:-:S02]  /*0120*/  ISETP.NE.U32.AND P2, PT, R0, RZ, PT ;  /* 0x000000ff0000720c */ /* 0x000fc40003f45070 */
[----:B------:R-:W-:Y:S01]  /*0130*/  IADD3 R7, PT, PT, R7, -R2, -R6 ;  /* 0x8000000207077210 */ /* 0x000fe20007ffe806 */
[----:B0-----:R-:W0:Y:S02]  /*0140*/  MUFU.RCP R8, R8 ;  /* 0x0000000800087308 */ /* 0x001e240000001000 */
[----:B0-----:R-:W-:-:S06]  /*0150*/  IADD3 R4, PT, PT, R8, 0xffffffe, RZ ;  /* 0x0ffffffe08047810 */ /* 0x001fcc0007ffe0ff */
[----:B------:R0:W2:Y:S02]  /*0160*/  F2I.FTZ.U32.TRUNC.NTZ R5, R4 ;  /* 0x0000000400057305 */ /* 0x0000a4000021f000 */
[----:B0-----:R-:W-:Y:S02]  /*0170*/  HFMA2 R4, -RZ, RZ, 0, 0 ;  /* 0x00000000ff047431 */ /* 0x001fe400000001ff */
[----:B--2---:R-:W-:-:S04]  /*0180*/  IMAD R9, R9, R5, RZ ;  /* 0x0000000509097224 */ /* 0x004fc800078e02ff */
[----:B------:R-:W-:-:S06]  /*0190*/  IMAD.HI.U32 R8, R5, R9, R4 ;  /* 0x0000000905087227 */ /* 0x000fcc00078e0004 */
[----:B------:R-:W-:-:S05]  /*01a0*/  IMAD.HI.U32 R5, R8, R7, RZ ;  /* 0x0000000708057227 */ /* 0x000fca00078e00ff */
[----:B------:R-:W-:-:S05]  /*01b0*/  IADD3 R2, PT, PT, -R5, RZ, RZ ;  /* 0x000000ff05027210 */ /* 0x000fca0007ffe1ff */
[----:B------:R-:W-:-:S05]  /*01c0*/  IMAD R7, R0, R2, R7 ;  /* 0x0000000200077224 */ /* 0x000fca00078e0207 */
[----:B------:R-:W-:-:S13]  /*01d0*/  ISETP.GE.U32.AND P0, PT, R7, R0, PT ;  /* 0x000000000700720c */ /* 0x000fda0003f06070 */
[----:B------:R-:W-:Y:S02]  /*01e0*/  @P0 IADD3 R7, PT, PT, -R0, R7, RZ ;  /* 0x0000000700070210 */ /* 0x000fe40007ffe1ff */
[----:B------:R-:W-:Y:S02]  /*01f0*/  @P0 IADD3 R5, PT, PT, R5, 0x1, RZ ;  /* 0x0000000105050810 */ /* 0x000fe40007ffe0ff */
[----:B------:R-:W-:-:S13]  /*0200*/  ISETP.GE.U32.AND P1, PT, R7, R0, PT ;  /* 0x000000000700720c */ /* 0x000fda0003f26070 */
[----:B------:R-:W-:Y:S02]  /*0210*/  @P1 IADD3 R5, PT, PT, R5, 0x1, RZ ;  /* 0x0000000105051810 */ /* 0x000fe40007ffe0ff */
[----:B------:R-:W-:-:S04]  /*0220*/  @!P2 LOP3.LUT R5, RZ, R0, RZ, 0x33, !PT ;  /* 0x00000000ff05a212 */ /* 0x000fc800078e33ff */
[----:B------:R-:W-:-:S04]  /*0230*/  IADD3 R2, PT, PT, R6, R5, RZ ;  /* 0x0000000506027210 */ /* 0x000fc80007ffe0ff */
[C---:B------:R-:W-:Y:S02]  /*0240*/  LOP3.LUT R4, R2.reuse, 0x3, RZ, 0xc0, !PT ;  /* 0x0000000302047812 */ /* 0x040fe400078ec0ff */
[----:B------:R-:W-:Y:S02]  /*0250*/  ISETP.GE.U32.AND P1, PT, R2, 0x3, PT ;  /* 0x000000030200780c */ /* 0x000fe40003f26070 */
[----:B------:R-:W-:-:S13]  /*0260*/  ISETP.NE.AND P0, PT, R4, 0x3, PT ;  /* 0x000000030400780c */ /* 0x000fda0003f05270 */
[----:B-1----:R-:W-:Y:S05]  /*0270*/  @!P0 BRA `(.L_x_5) ;  /* 0x0000000000448947 */ /* 0x002fea0003800000 */
[----:B------:R-:W0:Y:S01]  /*0280*/  LDC.64 R4, c[0x0][0x390] ;  /* 0x0000e400ff047b82 */ /* 0x000e220000000a00 */
[----:B------:R-:W-:-:S04]  /*0290*/  IADD3 R2, PT, PT, R2, 0x1, RZ ;  /* 0x0000000102027810 */ /* 0x000fc80007ffe0ff */
[----:B------:R-:W-:-:S03]  /*02a0*/  LOP3.LUT R2, R2, 0x3, RZ, 0xc0, !PT ;  /* 0x0000000302027812 */ /* 0x000fc600078ec0ff */
[----:B------:R-:W1:Y:S01]  /*02b0*/  LDC.64 R6, c[0x0][0x380] ;  /* 0x0000e000ff067b82 */ /* 0x000e620000000a00 */
[----:B------:R-:W-:-:S07]  /*02c0*/  IADD3 R2, PT, PT, -R2, RZ, RZ ;  /* 0x000000ff02027210 */ /* 0x000fce0007ffe1ff */
[----:B------:R-:W2:Y:S02]  /*02d0*/  LDC.64 R8, c[0x0][0x388] ;  /* 0x0000e200ff087b82 */ /* 0x000ea40000000a00 */
.L_x_6:
[----:B--2---:R-:W-:-:S04]  /*02e0*/  IMAD.WIDE R12, R3, 0x4, R8 ;  /* 0x00000004030c7825 */ /* 0x004fc800078e0208 */
[C---:B-1----:R-:W-:Y:S02]  /*02f0*/  IMAD.WIDE R14, R3.reuse, 0x4, R6 ;  /* 0x00000004030e7825 */ /* 0x042fe400078e0206 */
[----:B------:R-:W2:Y:S04]  /*0300*/  LDG.E.CONSTANT R13, desc[UR4][R12.64] ;  /* 0x000000040c0d7981 */ /* 0x000ea8000c1e9900 */
[----:B------:R-:W2:Y:S01]  /*0310*/  LDG.E.CONSTANT R14, desc[UR4][R14.64] ;  /* 0x000000040e0e7981 */ /* 0x000ea2000c1e9900 */
[----:B0--3--:R-:W-:Y:S01]  /*0320*/  IMAD.WIDE R10, R3, 0x4, R4 ;  /* 0x00000004030a7825 */ /* 0x009fe200078e0204 */
[----:B------:R-:W-:Y:S02]  /*0330*/  IADD3 R2, PT, PT, R2, 0x1, RZ ;  /* 0x0000000102027810 */ /* 0x000fe40007ffe0ff */
[----:B------:R-:W-:-:S02]  /*0340*/  IADD3 R3, PT, PT, R0, R3, RZ ;  /* 0x0000000300037210 */ /* 0x000fc40007ffe0ff */
[----:B------:R-:W-:Y:S01]  /*0350*/  ISETP.NE.AND P0, PT, R2, RZ, PT ;  /* 0x000000ff0200720c */ /* 0x000fe20003f05270 */
[----:B--2---:R-:W-:-:S05]  /*0360*/  FADD R17, R14, R13 ;  /* 0x0000000d0e117221 */ /* 0x004fca0000000000 */
[----:B------:R3:W-:Y:S07]  /*0370*/  STG.E desc[UR4][R10.64], R17 ;  /* 0x000000110a007986 */ /* 0x0007ee000c101904 */
[----:B------:R-:W-:Y:S05]  /*0380*/  @P0 BRA `(.L_x_6) ;  /* 0xfffffffc00d40947 */ /* 0x000fea000383ffff */
.L_x_5:
[----:B------:R-:W-:Y:S05]  /*0390*/  BSYNC.RECONVERGENT B0 ;  /* 0x0000000000007941 */ /* 0x000fea0003800200 */
.L_x_4:
[----:B------:R-:W-:Y:S05]  /*03a0*/  @!P1 EXIT ;  /* 0x000000000000994d */ /* 0x000fea0003800000 */
.L_x_7:
[----:B0-----:R-:W0:Y:S08]  /*03b0*/  LDC.64 R4, c[0x0][0x380] ;  /* 0x0000e000ff047b82 */ /* 0x001e300000000a00 */
[----:B------:R-:W1:Y:S01]  /*03c0*/  LDC.64 R6, c[0x0][0x388] ;  /* 0x0000e200ff067b82 */ /* 0x000e620000000a00 */
[----:B0-----:R-:W-:-:S05]  /*03d0*/  IMAD.WIDE R8, R3, 0x4, R4 ;  /* 0x0000000403087825 */ /* 0x001fca00078e0204 */
[----:B------:R0:W2:Y:S01]  /*03e0*/  LDG.E.CONSTANT R2, desc[UR4][R8.64] ;  /* 0x0000000408027981 */ /* 0x0000a2000c1e9900 */
[----:B---3--:R-:W-:-:S04]  /*03f0*/  IMAD.WIDE R10, R0, 0x4, R8 ;  /* 0x00000004000a7825 */ /* 0x008fc800078e0208 */
[----:B-1----:R-:W-:Y:S01]  /*0400*/  IMAD.WIDE R22, R3, 0x4, R6 ;  /* 0x0000000403167825 */ /* 0x002fe200078e0206 */
[----:B------:R1:W3:Y:S01]  /*0410*/  LDG.E.CONSTANT R12, desc[UR4][R10.64] ;  /* 0x000000040a0c7981 */ /* 0x0002e2000c1e9900 */
[----:B------:R-:W4:Y:S02]  /*0420*/  LDC.64 R6, c[0x0][0x390] ;  /* 0x0000e400ff067b82 */ /* 0x000f240000000a00 */
[----:B------:R-:W-:-:S04]  /*0430*/  IMAD.WIDE R16, R0, 0x4, R10 ;  /* 0x0000000400107825 */ /* 0x000fc800078e020a */
[C---:B------:R-:W-:Y:S01]  /*0440*/  IMAD.WIDE R14, R0.reuse, 0x4, R22 ;  /* 0x00000004000e7825 */ /* 0x040fe200078e0216 */
[----:B------:R3:W5:Y:S03]  /*0450*/  LDG.E.CONSTANT R13, desc[UR4][R16.64] ;  /* 0x00000004100d7981 */ /* 0x000766000c1e9900 */
[C---:B------:R-:W-:Y:S01]  /*0460*/  IMAD.WIDE R18, R0.reuse, 0x4, R16 ;  /* 0x0000000400127825 */ /* 0x040fe200078e0210 */
[----:B------:R-:W2:Y:S03]  /*0470*/  LDG.E.CONSTANT R23, desc[UR4][R22.64] ;  /* 0x0000000416177981 */ /* 0x000ea6000c1e9900 */
[C---:B------:R-:W-:Y:S02]  /*0480*/  IMAD.WIDE R4, R0.reuse, 0x4, R14 ;  /* 0x0000000400047825 */ /* 0x040fe400078e020e */
[----:B------:R-:W3:Y:S02]  /*0490*/  LDG.E.CONSTANT R15, desc[UR4][R14.64] ;  /* 0x000000040e0f7981 */ /* 0x000ee4000c1e9900 */
[----:B------:R-:W-:-:S02]  /*04a0*/  IMAD.WIDE R20, R0, 0x4, R4 ;  /* 0x0000000400147825 */ /* 0x000fc400078e0204 */
[----:B------:R5:W5:Y:S04]  /*04b0*/  LDG.E.CONSTANT R18, desc[UR4][R18.64] ;  /* 0x0000000412127981 */ /* 0x000b68000c1e9900 */
[----:B------:R-:W5:Y:S04]  /*04c0*/  LDG.E.CONSTANT R4, desc[UR4][R4.64] ;  /* 0x0000000404047981 */ /* 0x000f68000c1e9900 */
[----:B------:R-:W5:Y:S01]  /*04d0*/  LDG.E.CONSTANT R21, desc[UR4][R20.64] ;  /* 0x0000000414157981 */ /* 0x000f62000c1e9900 */
[----:B----4-:R-:W-:-:S04]  /*04e0*/  IMAD.WIDE R6, R3, 0x4, R6 ;  /* 0x0000000403067825 */ /* 0x010fc800078e0206 */
[----:B0-----:R-:W-:-:S04]  /*04f0*/  IMAD.WIDE R8, R0, 0x4, R6 ;  /* 0x0000000400087825 */ /* 0x001fc800078e0206 */
[C---:B-1----:R-:W-:Y:S01]  /*0500*/  IMAD.WIDE R10, R0.reuse, 0x4, R8 ;  /* 0x00000004000a7825 */ /* 0x042fe200078e0208 */
[----:B------:R-:W-:-:S04]  /*0510*/  LEA R3, R0, R3, 0x2 ;  /* 0x0000000300037211 */ /* 0x000fc800078e10ff */
[----:B------:R-:W-:Y:S01]  /*0520*/  ISETP.GE.AND P0, PT, R3, UR6, PT ;  /* 0x0000000603007c0c */ /* 0x000fe2000bf06270 */
[----:B--2---:R-:W-:Y:S01]  /*0530*/  FADD R25, R2, R23 ;  /* 0x0000001702197221 */ /* 0x004fe20000000000 */
[----:B---3--:R-:W-:-:S04]  /*0540*/  FADD R17, R12, R15 ;  /* 0x0000000f0c117221 */ /* 0x008fc80000000000 */
[----:B------:R0:W-:Y:S04]  /*0550*/  STG.E desc[UR4][R6.64], R25 ;  /* 0x0000001906007986 */ /* 0x0001e8000c101904 */
[----:B------:R0:W-:Y:S01]  /*0560*/  STG.E desc[UR4][R8.64], R17 ;  /* 0x0000001108007986 */ /* 0x0001e2000c101904 */
[----:B-----5:R-:W-:Y:S01]  /*0570*/  FADD R19, R13, R4 ;  /* 0x000000040d137221 */ /* 0x020fe20000000000 */
[----:B------:R-:W-:-:S04]  /*0580*/  IMAD.WIDE R12, R0, 0x4, R10 ;  /* 0x00000004000c7825 */ /* 0x000fc800078e020a */
[----:B------:R-:W-:Y:S01]  /*0590*/  FADD R23, R18, R21 ;  /* 0x0000001512177221 */ /* 0x000fe20000000000 */
[----:B------:R0:W-:Y:S04]  /*05a0*/  STG.E desc[UR4][R10.64], R19 ;  /* 0x000000130a007986 */ /* 0x0001e8000c101904 */
[----:B------:R0:W-:Y:S01]  /*05b0*/  STG.E desc[UR4][R12.64], R23 ;  /* 0x000000170c007986 */ /* 0x0001e2000c101904 */
[----:B------:R-:W-:Y:S05]  /*05c0*/  @!P0 BRA `(.L_x_7) ;  /* 0xfffffffc00788947 */ /* 0x000fea000383ffff */
[----:B------:R-:W-:Y:S05]  /*05d0*/  EXIT ;  /* 0x000000000000794d */ /* 0x000fea0003800000 */
.L_x_8:
        /* <DEDUP_REMOVED lines=10> */
.L_x_11:


//--------------------- .nv.shared._Z23block_reduce_sum_kernelPKfPfi --------------------------
	.section	.nv.shared._Z23block_reduce_sum_kernelPKfPfi,"aw",@nobits
	.sectionflags	@""
	.align	16
	.zero		1024


//--------------------- .nv.shared.reserved.0     --------------------------
	.section	.nv.shared.reserved.0,"aw",@nobits
	.weak		__nv_reservedSMEM_offset_0_alias
	.size		__nv_reservedSMEM_offset_0_alias, 0, 64
	.other		__nv_reservedSMEM_offset_0_alias,@"STO_CUDA_RESERVED_SHARED STV_DEFAULT"
__nv_reservedSMEM_offset_0_alias:
	.zero		0
	.zero		64


//--------------------- .nv.shared._Z21kernel_scale_and_biasPKfPfffi --------------------------
	.section	.nv.shared._Z21kernel_scale_and_biasPKfPfffi,"aw",@nobits
	.sectionflags	@""
	.align	16
	.zero		1024


//--------------------- .nv.shared._Z21gpu_vector_add_kernelPKfS0_Pfi --------------------------
	.section	.nv.shared._Z21gpu_vector_add_kernelPKfS0_Pfi,"aw",@nobits
	.sectionflags	@""
	.align	16
	.zero		1024


//--------------------- .nv.constant0._Z23block_reduce_sum_kernelPKfPfi --------------------------
	.section	.nv.constant0._Z23block_reduce_sum_kernelPKfPfi,"a",@progbits
	.sectionflags	@""
	.align	4
.nv.constant0._Z23block_reduce_sum_kernelPKfPfi:
	.zero		916


//--------------------- .nv.constant0._Z21kernel_scale_and_biasPKfPfffi --------------------------
	.section	.nv.constant0._Z21kernel_scale_and_biasPKfPfffi,"a",@progbits
	.sectionflags	@""
	.align	4
.nv.constant0._Z21kernel_scale_and_biasPKfPfffi:
	.zero		924


//--------------------- .nv.constant0._Z21gpu_vector_add_kernelPKfS0_Pfi --------------------------
	.section	.nv.constant0._Z21gpu_vector_add_kernelPKfS0_Pfi,"a",@progbits
	.sectionflags	@""
	.align	4
.nv.constant0._Z21gpu_vector_add_kernelPKfS0_Pfi:
	.zero		924


//--------------------- SYMBOLS --------------------------

	.type		.nv.reservedSmem.offset0,@object
	.size		.nv.reservedSmem.offset0,0x4
	.type		.nv.reservedSmem.cap,@object
	.size		.nv.reservedSmem.cap,0x4
